//
// Generated by NVIDIA NVVM Compiler
//
// Compiler Build ID: CL-36424714
// Cuda compilation tools, release 13.0, V13.0.88
// Based on NVVM 20.0.0
//

.version 9.0
.target sm_100
.address_size 64

	// .globl	_Z3addPiS_S_

.visible .entry _Z3addPiS_S_(
	.param .u64 .ptr .align 1 _Z3addPiS_S__param_0,
	.param .u64 .ptr .align 1 _Z3addPiS_S__param_1,
	.param .u64 .ptr .align 1 _Z3addPiS_S__param_2
)
{
	.reg .b32 	%r<5>;
	.reg .b64 	%rd<11>;

	ld.param.u64 	%rd1, [_Z3addPiS_S__param_0];
	ld.param.u64 	%rd2, [_Z3addPiS_S__param_1];
	ld.param.u64 	%rd3, [_Z3addPiS_S__param_2];
	cvta.to.global.u64 	%rd4, %rd3;
	cvta.to.global.u64 	%rd5, %rd1;
	cvta.to.global.u64 	%rd6, %rd2;
	mov.u32 	%r1, %tid.x;
	mul.wide.u32 	%rd7, %r1, 4;
	add.s64 	%rd8, %rd6, %rd7;
	ld.global.u32 	%r2, [%rd8];
	add.s64 	%rd9, %rd5, %rd7;
	ld.global.u32 	%r3, [%rd9];
	add.s32 	%r4, %r3, %r2;
	add.s64 	%rd10, %rd4, %rd7;
	st.global.u32 	[%rd10], %r4;
	ret;

}


// ===== COMPILED SASS (sm_100) =====

	.target	sm_100

	.elftype	@"ET_EXEC"


//--------------------- .note.nv.tkinfo           --------------------------
	.section	.note.nv.tkinfo,"",@"SHT_NOTE"
	.sectionflags	@"SHF_NOTE_NV_TKINFO"
	.tkinfo
        /*0018*/ 	.word	0x00000002
        /*0030*/ 	.string	""
        /*0030*/ 	.string	"ptxas"
        /*0030*/ 	.string	"Cuda compilation tools, release 13.0, V13.0.88"
        /*0030*/ 	.string	"Build cuda_13.0.r13.0/compiler.36424714_0"
        /*0030*/ 	.string	"-arch sm_100 -m 64 "



//--------------------- .note.nv.cuinfo           --------------------------
	.section	.note.nv.cuinfo,"",@"SHT_NOTE"
	.sectionflags	@"SHF_NOTE_NV_CUINFO"
        /*0018*/ 	.short	0x0002
        /*001a*/ 	.short	0x0064
        /*001c*/ 	.short	0x0082
	.zero		2


//--------------------- .nv.info                  --------------------------
	.section	.nv.info,"",@"SHT_CUDA_INFO"
	.align	4


	//----- nvinfo : EIATTR_REGCOUNT
	.align		4
        /*0000*/ 	.byte	0x04, 0x2f
        /*0002*/ 	.short	(.L_1 - .L_0)
	.align		4
.L_0:
        /*0004*/ 	.word	index@(_Z3addPiS_S_)
        /*0008*/ 	.word	0x0000000c


	//----- nvinfo : EIATTR_FRAME_SIZE
	.align		4
.L_1:
        /*000c*/ 	.byte	0x04, 0x11
        /*000e*/ 	.short	(.L_3 - .L_2)
	.align		4
.L_2:
        /*0010*/ 	.word	index@(_Z3addPiS_S_)
        /*0014*/ 	.word	0x00000000


	//----- nvinfo : EIATTR_MIN_STACK_SIZE
	.align		4
.L_3:
        /*0018*/ 	.byte	0x04, 0x12
        /*001a*/ 	.short	(.L_5 - .L_4)
	.align		4
.L_4:
        /*001c*/ 	.word	index@(_Z3addPiS_S_)
        /*0020*/ 	.word	0x00000000
.L_5:


//--------------------- .nv.compat                --------------------------
	.section	.nv.compat,"",@"SHT_CUDA_COMPAT_INFO"
	.align	4
        /*0000*/ 	.byte	0x02, 0x09, 0x00, 0x00, 0x02, 0x02, 0x01, 0x00, 0x02, 0x05, 0x05, 0x00, 0x03, 0x07, 0x01, 0x01
        /*0010*/ 	.byte	0x02, 0x03, 0x00, 0x00, 0x02, 0x06, 0x01, 0x00, 0x04, 0x0b, 0x08, 0x00, 0x09, 0x00, 0x00, 0x00
        /*0020*/ 	.byte	0x00, 0x00, 0x00, 0x00


//--------------------- .nv.info._Z3addPiS_S_     --------------------------
	.section	.nv.info._Z3addPiS_S_,"",@"SHT_CUDA_INFO"
	.sectionflags	@""
	.align	4


	//----- nvinfo : EIATTR_CUDA_API_VERSION
	.align		4
        /*0000*/ 	.byte	0x04, 0x37
        /*0002*/ 	.short	(.L_7 - .L_6)
.L_6:
        /*0004*/ 	.word	0x00000082


	//----- nvinfo : EIATTR_KPARAM_INFO
	.align		4
.L_7:
        /*0008*/ 	.byte	0x04, 0x17
        /*000a*/ 	.short	(.L_9 - .L_8)
.L_8:
        /*000c*/ 	.word	0x00000000
        /*0010*/ 	.short	0x0002
        /*0012*/ 	.short	0x0010
        /*0014*/ 	.byte	0x00, 0xf5, 0x21, 0x00


	//----- nvinfo : EIATTR_KPARAM_INFO
	.align		4
.L_9:
        /*0018*/ 	.byte	0x04, 0x17
        /*001a*/ 	.short	(.L_11 - .L_10)
.L_10:
        /*001c*/ 	.word	0x00000000
        /*0020*/ 	.short	0x0001
        /*0022*/ 	.short	0x0008
        /*0024*/ 	.byte	0x00, 0xf5, 0x21, 0x00


	//----- nvinfo : EIATTR_KPARAM_INFO
	.align		4
.L_11:
        /*0028*/ 	.byte	0x04, 0x17
        /*002a*/ 	.short	(.L_13 - .L_12)
.L_12:
        /*002c*/ 	.word	0x00000000
        /*0030*/ 	.short	0x0000
        /*0032*/ 	.short	0x0000
        /*0034*/ 	.byte	0x00, 0xf5, 0x21, 0x00


	//----- nvinfo : EIATTR_SPARSE_MMA_MASK
	.align		4
.L_13:
        /*0038*/ 	.byte	0x03, 0x50
        /*003a*/ 	.short	0x0000


	//----- nvinfo : EIATTR_MAXREG_COUNT
	.align		4
        /*003c*/ 	.byte	0x03, 0x1b
        /*003e*/ 	.short	0x00ff


	//----- nvinfo : EIATTR_MERCURY_ISA_VERSION
	.align		4
        /*0040*/ 	.byte	0x03, 0x5f
        /*0042*/ 	.short	0x0101


	//----- nvinfo : EIATTR_VRC_CTA_INIT_COUNT
	.align		4
        /*0044*/ 	.byte	0x02, 0x4a
	.zero		1
	.zero		1


	//----- nvinfo : EIATTR_EXIT_INSTR_OFFSETS
	.align		4
        /*0048*/ 	.byte	0x04, 0x1c
        /*004a*/ 	.short	(.L_15 - .L_14)


	//   ....[0]....
.L_14:
        /*004c*/ 	.word	0x000000d0


	//----- nvinfo : EIATTR_CBANK_PARAM_SIZE
	.align		4
.L_15:
        /*0050*/ 	.byte	0x03, 0x19
        /*0052*/ 	.short	0x0018


	//----- nvinfo : EIATTR_PARAM_CBANK
	.align		4
        /*0054*/ 	.byte	0x04, 0x0a
        /*0056*/ 	.short	(.L_17 - .L_16)
	.align		4
.L_16:
        /*0058*/ 	.word	index@(.nv.constant0._Z3addPiS_S_)
        /*005c*/ 	.short	0x0380
        /*005e*/ 	.short	0x0018


	//----- nvinfo : EIATTR_SW_WAR
	.align		4
.L_17:
        /*0060*/ 	.byte	0x04, 0x36
        /*0062*/ 	.short	(.L_19 - .L_18)
.L_18:
        /*0064*/ 	.word	0x00000008
.L_19:


//--------------------- .nv.callgraph             --------------------------
	.section	.nv.callgraph,"",@"SHT_CUDA_CALLGRAPH"
	.align	4
	.sectionentsize	8
	.align		4
        /*0000*/ 	.word	0x00000000
	.align		4
        /*0004*/ 	.word	0xffffffff
	.align		4
        /*0008*/ 	.word	0x00000000
	.align		4
        /*000c*/ 	.word	0xfffffffe
	.align		4
        /*0010*/ 	.word	0x00000000
	.align		4
        /*0014*/ 	.word	0xfffffffd
	.align		4
        /*0018*/ 	.word	0x00000000
	.align		4
        /*001c*/ 	.word	0xfffffffc


//--------------------- .text._Z3addPiS_S_        --------------------------
	.section	.text._Z3addPiS_S_,"ax",@progbits
	.align	128
        .global         _Z3addPiS_S_
        .type           _Z3addPiS_S_,@function
        .size           _Z3addPiS_S_,(.L_x_1 - _Z3addPiS_S_)
        .other          _Z3addPiS_S_,@"STO_CUDA_ENTRY STV_DEFAULT"
_Z3addPiS_S_:
.text._Z3addPiS_S_:
[----:B------:R-:W-:Y:S01]  /*0000*/  LDC R1, c[0x0][0x37c] ;  /* 0x0000df00ff017b82 */ /* 0x000fe20000000800 */
[----:B------:R-:W0:Y:S07]  /*0010*/  S2R R9, SR_TID.X ;  /* 0x0000000000097919 */ /* 0x000e2e0000002100 */
[----:B------:R-:W0:Y:S01]  /*0020*/  LDC.64 R2, c[0x0][0x388] ;  /* 0x0000e200ff027b82 */ /* 0x000e220000000a00 */
[----:B------:R-:W1:Y:S07]  /*0030*/  LDCU.64 UR4, c[0x0][0x358] ;  /* 0x00006b00ff0477ac */ /* 0x000e6e0008000a00 */
[----:B------:R-:W2:Y:S08]  /*0040*/  LDC.64 R4, c[0x0][0x380] ;  /* 0x0000e000ff047b82 */ /* 0x000eb00000000a00 */
[----:B------:R-:W3:Y:S01]  /*0050*/  LDC.64 R6, c[0x0][0x390] ;  /* 0x0000e400ff067b82 */ /* 0x000ee20000000a00 */
[----:B0-----:R-:W-:-:S04]  /*0060*/  IMAD.WIDE.U32 R2, R9, 0x4, R2 ;  /* 0x0000000409027825 */ /* 0x001fc800078e0002 */
[C---:B--2---:R-:W-:Y:S02]  /*0070*/  IMAD.WIDE.U32 R4, R9.reuse, 0x4, R4 ;  /* 0x0000000409047825 */ /* 0x044fe400078e0004 */
[----:B-1----:R-:W2:Y:S04]  /*0080*/  LDG.E R2, desc[UR4][R2.64] ;  /* 0x0000000402027981 */ /* 0x002ea8000c1e1900 */
[----:B------:R-:W2:Y:S01]  /*0090*/  LDG.E R5, desc[UR4][R4.64] ;  /* 0x0000000404057981 */ /* 0x000ea2000c1e1900 */
[----:B---3--:R-:W-:Y:S01]  /*00a0*/  IMAD.WIDE.U32 R6, R9, 0x4, R6 ;  /* 0x0000000409067825 */ /* 0x008fe200078e0006 */
[----:B--2---:R-:W-:-:S05]  /*00b0*/  IADD3 R9, PT, PT, R2, R5, RZ ;  /* 0x0000000502097210 */ /* 0x004fca0007ffe0ff */
[----:B------:R-:W-:Y:S01]  /*00c0*/  STG.E desc[UR4][R6.64], R9 ;  /* 0x0000000906007986 */ /* 0x000fe2000c101904 */
[----:B------:R-:W-:Y:S05]  /*00d0*/  EXIT ;  /* 0x000000000000794d */ /* 0x000fea0003800000 */
.L_x_0:
[----:B------:R-:W-:-:S00]  /*00e0*/  BRA `(.L_x_0) ;  /* 0xfffffffc00fc7947 */ /* 0x000fc0000383ffff */
[----:B------:R-:W-:-:S00]  /*00f0*/  NOP ;  /* 0x0000000000007918 */ /* 0x000fc00000000000 */
        /* <DEDUP_REMOVED lines=8> */
.L_x_1:


//--------------------- .nv.shared.reserved.0     --------------------------
	.section	.nv.shared.reserved.0,"aw",@nobits
	.weak		__nv_reservedSMEM_offset_0_alias
	.size		__nv_reservedSMEM_offset_0_alias, 0, 64
	.other		__nv_reservedSMEM_offset_0_alias,@"STO_CUDA_RESERVED_SHARED STV_DEFAULT"
__nv_reservedSMEM_offset_0_alias:
	.zero		0
	.zero		64


//--------------------- .nv.constant0._Z3addPiS_S_ --------------------------
	.section	.nv.constant0._Z3addPiS_S_,"a",@progbits
	.sectionflags	@""
	.align	4
.nv.constant0._Z3addPiS_S_:
	.zero		920


//--------------------- SYMBOLS --------------------------

	.type		.nv.reservedSmem.offset0,@object
	.size		.nv.reservedSmem.offset0,0x4
